	.headerflags	@"EF_CUDA_TEXMODE_UNIFIED EF_CUDA_64BIT_ADDRESS EF_CUDA_ACCELERATORS EF_CUDA_SM90 EF_CUDA_VIRTUAL_SM(EF_CUDA_SM90)"
	.elftype	@"ET_EXEC"


//--------------------- .nv.info                  --------------------------
	.section	.nv.info,"",@"SHT_CUDA_INFO"
	.align	4


	//----- nvinfo : EIATTR_REGCOUNT
	.align		4
        /*0000*/ 	.byte	0x04, 0x2f
        /*0002*/ 	.short	(.L_1 - .L_0)
	.align		4
.L_0:
        /*0004*/ 	.word	index@(triton_poi_fused_clone_2)
        /*0008*/ 	.word	0x00000019


	//----- nvinfo : EIATTR_MIN_STACK_SIZE
	.align		4
.L_1:
        /*000c*/ 	.byte	0x04, 0x12
        /*000e*/ 	.short	(.L_3 - .L_2)
	.align		4
.L_2:
        /*0010*/ 	.word	index@(triton_poi_fused_clone_2)
        /*0014*/ 	.word	0x00000000


	//----- nvinfo : EIATTR_FRAME_SIZE
	.align		4
.L_3:
        /*0018*/ 	.byte	0x04, 0x11
        /*001a*/ 	.short	(.L_5 - .L_4)
	.align		4
.L_4:
        /*001c*/ 	.word	index@(triton_poi_fused_clone_2)
        /*0020*/ 	.word	0x00000000


	//----- nvinfo : EIATTR_MIN_STACK_SIZE
	.align		4
.L_5:
        /*0024*/ 	.byte	0x04, 0x12
        /*0026*/ 	.short	(.L_7 - .L_6)
	.align		4
.L_6:
        /*0028*/ 	.word	index@(triton_poi_fused_clone_2)
        /*002c*/ 	.word	0x00000000
.L_7:


//--------------------- .nv.info.triton_poi_fused_clone_2 --------------------------
	.section	.nv.info.triton_poi_fused_clone_2,"",@"SHT_CUDA_INFO"
	.sectionflags	@""
	.align	4


	//----- nvinfo : EIATTR_CUDA_API_VERSION
	.align		4
        /*0000*/ 	.byte	0x04, 0x37
        /*0002*/ 	.short	(.L_9 - .L_8)
.L_8:
        /*0004*/ 	.word	0x0000007c


	//----- nvinfo : EIATTR_KPARAM_INFO
	.align		4
.L_9:
        /*0008*/ 	.byte	0x04, 0x17
        /*000a*/ 	.short	(.L_11 - .L_10)
.L_10:
        /*000c*/ 	.word	0x00000000
        /*0010*/ 	.short	0x0003
        /*0012*/ 	.short	0x0014
        /*0014*/ 	.byte	0x00, 0xf0, 0x11, 0x00


	//----- nvinfo : EIATTR_KPARAM_INFO
	.align		4
.L_11:
        /*0018*/ 	.byte	0x04, 0x17
        /*001a*/ 	.short	(.L_13 - .L_12)
.L_12:
        /*001c*/ 	.word	0x00000000
        /*0020*/ 	.short	0x0002
        /*0022*/ 	.short	0x0010
        /*0024*/ 	.byte	0x00, 0xf0, 0x11, 0x00


	//----- nvinfo : EIATTR_KPARAM_INFO
	.align		4
.L_13:
        /*0028*/ 	.byte	0x04, 0x17
        /*002a*/ 	.short	(.L_15 - .L_14)
.L_14:
        /*002c*/ 	.word	0x00000000
        /*0030*/ 	.short	0x0001
        /*0032*/ 	.short	0x0008
        /*0034*/ 	.byte	0x00, 0xf4, 0x21, 0x00


	//----- nvinfo : EIATTR_KPARAM_INFO
	.align		4
.L_15:
        /*0038*/ 	.byte	0x04, 0x17
        /*003a*/ 	.short	(.L_17 - .L_16)
.L_16:
        /*003c*/ 	.word	0x00000000
        /*0040*/ 	.short	0x0000
        /*0042*/ 	.short	0x0000
        /*0044*/ 	.byte	0x00, 0xf4, 0x21, 0x00


	//----- nvinfo : EIATTR_SPARSE_MMA_MASK
	.align		4
.L_17:
        /*0048*/ 	.byte	0x03, 0x50
        /*004a*/ 	.short	0x0000


	//----- nvinfo : EIATTR_MAXREG_COUNT
	.align		4
        /*004c*/ 	.byte	0x03, 0x1b
        /*004e*/ 	.short	0x00ff


	//----- nvinfo : EIATTR_EXIT_INSTR_OFFSETS
	.align		4
        /*0050*/ 	.byte	0x04, 0x1c
        /*0052*/ 	.short	(.L_19 - .L_18)


	//   ....[0]....
.L_18:
        /*0054*/ 	.word	0x000004e0


	//   ....[1]....
        /*0058*/ 	.word	0x00000560


	//----- nvinfo : EIATTR_REQNTID
	.align		4
.L_19:
        /*005c*/ 	.byte	0x04, 0x10
        /*005e*/ 	.short	(.L_21 - .L_20)
.L_20:
        /*0060*/ 	.word	0x00000080
        /*0064*/ 	.word	0x00000001
        /*0068*/ 	.word	0x00000001


	//----- nvinfo : EIATTR_CBANK_PARAM_SIZE
	.align		4
.L_21:
        /*006c*/ 	.byte	0x03, 0x19
        /*006e*/ 	.short	0x0018


	//----- nvinfo : EIATTR_PARAM_CBANK
	.align		4
        /*0070*/ 	.byte	0x04, 0x0a
        /*0072*/ 	.short	(.L_23 - .L_22)
	.align		4
.L_22:
        /*0074*/ 	.word	index@(.nv.constant0.triton_poi_fused_clone_2)
        /*0078*/ 	.short	0x0210
        /*007a*/ 	.short	0x0018


	//----- nvinfo : EIATTR_SW_WAR
	.align		4
.L_23:
        /*007c*/ 	.byte	0x04, 0x36
        /*007e*/ 	.short	(.L_25 - .L_24)
.L_24:
        /*0080*/ 	.word	0x00000008
.L_25:


//--------------------- .nv.callgraph             --------------------------
	.section	.nv.callgraph,"",@"SHT_CUDA_CALLGRAPH"
	.align	4
	.sectionentsize	8
	.align		4
        /*0000*/ 	.word	0x00000000
	.align		4
        /*0004*/ 	.word	0xffffffff
	.align		4
        /*0008*/ 	.word	0x00000000
	.align		4
        /*000c*/ 	.word	0xfffffffe
	.align		4
        /*0010*/ 	.word	0x00000000
	.align		4
        /*0014*/ 	.word	0xfffffffd
	.align		4
        /*0018*/ 	.word	0x00000000
	.align		4
        /*001c*/ 	.word	0xfffffffc


//--------------------- .text.triton_poi_fused_clone_2 --------------------------
	.section	.text.triton_poi_fused_clone_2,"ax",@progbits
	.sectionflags	@"SHF_BARRIERS=1"
	.align	128
        .global         triton_poi_fused_clone_2
        .type           triton_poi_fused_clone_2,@function
        .size           triton_poi_fused_clone_2,(.L_x_1 - triton_poi_fused_clone_2)
        .other          triton_poi_fused_clone_2,@"STO_CUDA_ENTRY STV_DEFAULT"
triton_poi_fused_clone_2:
.text.triton_poi_fused_clone_2:
[----:B------:R-:W0:Y:S02]  /*0000*/  LDC R1, c[0x0][0x28] ;  /* 0x00000a00ff017b82 */ /* 0x000e240000000800 */
[----:B------:R-:W1:Y:S01]  /*0010*/  S2R R2, SR_CTAID.Y ;  /* 0x0000000000027919 */ /* 0x000e620000002600 */
[----:B------:R-:W2:Y:S01]  /*0020*/  LDC.64 R8, c[0x0][0x210] ;  /* 0x00008400ff087b82 */ /* 0x000ea20000000a00 */
[----:B------:R-:W-:Y:S01]  /*0030*/  ULDC.64 UR6, c[0x0][0x208] ;  /* 0x0000820000067ab9 */ /* 0x000fe20000000a00 */
[----:B------:R-:W3:Y:S01]  /*0040*/  S2R R12, SR_TID.X ;  /* 0x00000000000c7919 */ /* 0x000ee20000002100 */
[----:B------:R-:W4:Y:S01]  /*0050*/  S2R R0, SR_CTAID.X ;  /* 0x0000000000007919 */ /* 0x000f220000002500 */
[----:B-1----:R-:W-:Y:S02]  /*0060*/  IMAD.SHL.U32 R2, R2, 0x20, RZ ;  /* 0x0000002002027824 */ /* 0x002fe400078e00ff */
[----:B---3--:R-:W-:Y:S02]  /*0070*/  IMAD.SHL.U32 R17, R12, 0x4, RZ ;  /* 0x000000040c117824 */ /* 0x008fe400078e00ff */
[----:B----4-:R-:W-:-:S03]  /*0080*/  IMAD.SHL.U32 R0, R0, 0x20, RZ ;  /* 0x0000002000007824 */ /* 0x010fc600078e00ff */
[----:B------:R-:W-:-:S04]  /*0090*/  LOP3.LUT R4, R2, 0x1c, R17, 0xf8, !PT ;  /* 0x0000001c02047812 */ /* 0x000fc800078ef811 */
[----:B------:R-:W-:Y:S02]  /*00a0*/  SHF.R.S32.HI R3, RZ, 0x1f, R4 ;  /* 0x0000001fff037819 */ /* 0x000fe40000011404 */
[----:B------:R-:W-:Y:S02]  /*00b0*/  ISETP.GE.AND P0, PT, R4, 0x80, PT ;  /* 0x000000800400780c */ /* 0x000fe40003f06270 */
[----:B------:R-:W-:Y:S02]  /*00c0*/  LEA.HI R5, R3, R4, RZ, 0x5 ;  /* 0x0000000403057211 */ /* 0x000fe400078f28ff */
[----:B------:R-:W-:Y:S02]  /*00d0*/  SHF.R.U32.HI R3, RZ, 0x3, R12 ;  /* 0x00000003ff037819 */ /* 0x000fe4000001160c */
[C---:B------:R-:W-:Y:S01]  /*00e0*/  LOP3.LUT R7, R5.reuse, 0xffffffe0, RZ, 0xc0, !PT ;  /* 0xffffffe005077812 */ /* 0x040fe200078ec0ff */
[----:B------:R-:W-:Y:S01]  /*00f0*/  IMAD.SHL.U32 R6, R5, 0x1000, RZ ;  /* 0x0000100005067824 */ /* 0x000fe200078e00ff */
[----:B------:R-:W-:-:S04]  /*0100*/  SGXT.U32 R3, R3, 0x4 ;  /* 0x000000040303781a */ /* 0x000fc80000000000 */
[----:B------:R-:W-:Y:S02]  /*0110*/  LOP3.LUT R6, R6, 0xfffe0000, RZ, 0xc0, !PT ;  /* 0xfffe000006067812 */ /* 0x000fe400078ec0ff */
[----:B------:R-:W-:Y:S02]  /*0120*/  LOP3.LUT R5, R0, R3, RZ, 0xfc, !PT ;  /* 0x0000000300057212 */ /* 0x000fe400078efcff */
[----:B------:R-:W-:Y:S02]  /*0130*/  IADD3 R7, R6, R4, -R7 ;  /* 0x0000000406077210 */ /* 0x000fe40007ffe807 */
[----:B------:R-:W-:-:S03]  /*0140*/  LOP3.LUT R6, R0, 0x10, R3, 0xfe, !PT ;  /* 0x0000001000067812 */ /* 0x000fc600078efe03 */
[--C-:B------:R-:W-:Y:S01]  /*0150*/  IMAD R15, R5, 0x20, R7.reuse ;  /* 0x00000020050f7824 */ /* 0x100fe200078e0207 */
[----:B------:R-:W-:Y:S01]  /*0160*/  CS2R R4, SRZ ;  /* 0x0000000000047805 */ /* 0x000fe2000001ff00 */
[----:B------:R-:W-:Y:S01]  /*0170*/  IMAD R19, R6, 0x20, R7 ;  /* 0x0000002006137824 */ /* 0x000fe200078e0207 */
[----:B------:R-:W-:Y:S01]  /*0180*/  CS2R R6, SRZ ;  /* 0x0000000000067805 */ /* 0x000fe2000001ff00 */
[----:B--2---:R-:W-:Y:S01]  /*0190*/  IMAD.WIDE R14, R15, 0x4, R8 ;  /* 0x000000040f0e7825 */ /* 0x004fe200078e0208 */
[----:B------:R-:W-:-:S03]  /*01a0*/  CS2R R10, SRZ ;  /* 0x00000000000a7805 */ /* 0x000fc6000001ff00 */
[----:B------:R-:W-:Y:S01]  /*01b0*/  IMAD.WIDE R18, R19, 0x4, R8 ;  /* 0x0000000413127825 */ /* 0x000fe200078e0208 */
[----:B------:R-:W-:Y:S01]  /*01c0*/  CS2R R8, SRZ ;  /* 0x0000000000087805 */ /* 0x000fe2000001ff00 */
[----:B------:R1:W2:Y:S05]  /*01d0*/  @!P0 LDG.E.EL.128 R4, desc[UR6][R14.64] ;  /* 0x000000060e048981 */ /* 0x0002aa000c2e1d00 */
[----:B------:R3:W4:Y:S01]  /*01e0*/  @!P0 LDG.E.EL.128 R8, desc[UR6][R18.64] ;  /* 0x0000000612088981 */ /* 0x000722000c2e1d00 */
[----:B------:R-:W5:Y:S01]  /*01f0*/  S2UR UR5, SR_CgaCtaId ;  /* 0x00000000000579c3 */ /* 0x000f620000008800 */
[----:B------:R-:W-:Y:S01]  /*0200*/  IMAD.SHL.U32 R12, R12, 0x80, RZ ;  /* 0x000000800c0c7824 */ /* 0x000fe200078e00ff */
[----:B------:R-:W-:Y:S01]  /*0210*/  UMOV UR4, 0x400 ;  /* 0x0000040000047882 */ /* 0x000fe20000000000 */
[----:B------:R-:W-:-:S03]  /*0220*/  SHF.R.U32.HI R21, RZ, 0x5, R17 ;  /* 0x00000005ff157819 */ /* 0x000fc60000011611 */
[----:B------:R-:W-:-:S04]  /*0230*/  LOP3.LUT R12, R12, 0x380, RZ, 0xc0, !PT ;  /* 0x000003800c0c7812 */ /* 0x000fc800078ec0ff */
[C---:B------:R-:W-:Y:S02]  /*0240*/  LOP3.LUT R13, R12.reuse, R3, RZ, 0xfc, !PT ;  /* 0x000000030c0d7212 */ /* 0x040fe400078efcff */
[C---:B-1----:R-:W-:Y:S02]  /*0250*/  LOP3.LUT R14, R12.reuse, 0x20, RZ, 0xfc, !PT ;  /* 0x000000200c0e7812 */ /* 0x042fe400078efcff */
[C---:B------:R-:W-:Y:S02]  /*0260*/  LOP3.LUT R16, R12.reuse, 0x40, RZ, 0xfc, !PT ;  /* 0x000000400c107812 */ /* 0x040fe400078efcff */
[C---:B------:R-:W-:Y:S02]  /*0270*/  LOP3.LUT R20, R12.reuse, 0x60, RZ, 0xfc, !PT ;  /* 0x000000600c147812 */ /* 0x040fe400078efcff */
[-C--:B------:R-:W-:Y:S02]  /*0280*/  LEA.HI R12, R12, R13.reuse, RZ, 0x1b ;  /* 0x0000000d0c0c7211 */ /* 0x080fe400078fd8ff */
[----:B------:R-:W-:-:S02]  /*0290*/  LEA.HI R14, R14, R13, RZ, 0x1b ;  /* 0x0000000d0e0e7211 */ /* 0x000fc400078fd8ff */
[-C--:B------:R-:W-:Y:S01]  /*02a0*/  LEA.HI R15, R16, R13.reuse, RZ, 0x1b ;  /* 0x0000000d100f7211 */ /* 0x080fe200078fd8ff */
[----:B-----5:R-:W-:Y:S01]  /*02b0*/  UPRMT UR4, UR5, 0x654, UR4 ;  /* 0x0000065405047896 */ /* 0x020fe20008000004 */
[----:B------:R-:W-:Y:S02]  /*02c0*/  LEA.HI R20, R20, R13, RZ, 0x1b ;  /* 0x0000000d14147211 */ /* 0x000fe400078fd8ff */
[----:B------:R-:W-:Y:S02]  /*02d0*/  SGXT.U32 R13, R21, 0x4 ;  /* 0x00000004150d781a */ /* 0x000fe40000000000 */
[----:B------:R-:W-:Y:S02]  /*02e0*/  LOP3.LUT R16, R17, 0x1fc, RZ, 0xc0, !PT ;  /* 0x000001fc11107812 */ /* 0x000fe400078ec0ff */
[----:B---3--:R-:W-:Y:S02]  /*02f0*/  LEA R19, R12, UR4, 0x2 ;  /* 0x000000040c137c11 */ /* 0x008fe4000f8e10ff */
[----:B------:R-:W-:Y:S01]  /*0300*/  LEA R18, R14, UR4, 0x2 ;  /* 0x000000040e127c11 */ /* 0x000fe2000f8e10ff */
[----:B------:R-:W-:Y:S01]  /*0310*/  IMAD.IADD R13, R16, 0x1, R13 ;  /* 0x00000001100d7824 */ /* 0x000fe200078e020d */
[----:B------:R-:W-:-:S02]  /*0320*/  LEA R21, R15, UR4, 0x2 ;  /* 0x000000040f157c11 */ /* 0x000fc4000f8e10ff */
[----:B------:R-:W-:Y:S02]  /*0330*/  LEA R20, R20, UR4, 0x2 ;  /* 0x0000000414147c11 */ /* 0x000fe4000f8e10ff */
[----:B------:R-:W-:Y:S02]  /*0340*/  LEA R22, R13, UR4, 0x2 ;  /* 0x000000040d167c11 */ /* 0x000fe4000f8e10ff */
[----:B------:R-:W-:Y:S02]  /*0350*/  LOP3.LUT R17, R0, 0x1c, R17, 0xf8, !PT ;  /* 0x0000001c00117812 */ /* 0x000fe400078ef811 */
[----:B------:R-:W-:-:S04]  /*0360*/  LOP3.LUT R0, R2, 0x10, R3, 0xfe, !PT ;  /* 0x0000001002007812 */ /* 0x000fc800078efe03 */
[----:B------:R-:W-:Y:S01]  /*0370*/  ISETP.GE.AND P0, PT, R0, 0x80, PT ;  /* 0x000000800000780c */ /* 0x000fe20003f06270 */
[----:B--2---:R-:W-:Y:S04]  /*0380*/  STS [R19], R4 ;  /* 0x0000000413007388 */ /* 0x004fe80000000800 */
[----:B------:R1:W-:Y:S04]  /*0390*/  STS [R18+0x80], R5 ;  /* 0x0000800512007388 */ /* 0x0003e80000000800 */
[----:B------:R2:W-:Y:S04]  /*03a0*/  STS [R21+0x100], R6 ;  /* 0x0001000615007388 */ /* 0x0005e80000000800 */
[----:B------:R3:W-:Y:S01]  /*03b0*/  STS [R20+0x180], R7 ;  /* 0x0001800714007388 */ /* 0x0007e20000000800 */
[----:B-1----:R-:W1:Y:S03]  /*03c0*/  LDC.64 R4, c[0x0][0x218] ;  /* 0x00008600ff047b82 */ /* 0x002e660000000a00 */
[----:B----4-:R-:W-:Y:S01]  /*03d0*/  STS [R19+0x40], R8 ;  /* 0x0000400813007388 */ /* 0x010fe20000000800 */
[----:B--2---:R-:W-:-:S03]  /*03e0*/  LOP3.LUT R6, R2, R3, RZ, 0xfc, !PT ;  /* 0x0000000302067212 */ /* 0x004fc600078efcff */
[----:B------:R-:W-:Y:S01]  /*03f0*/  STS [R18+0xc0], R9 ;  /* 0x0000c00912007388 */ /* 0x000fe20000000800 */
[C---:B------:R-:W-:Y:S01]  /*0400*/  ISETP.GE.AND P1, PT, R6.reuse, 0x80, PT ;  /* 0x000000800600780c */ /* 0x040fe20003f26270 */
[----:B------:R-:W-:Y:S02]  /*0410*/  IMAD R3, R6, 0x1000, R17 ;  /* 0x0000100006037824 */ /* 0x000fe400078e0211 */
[----:B------:R-:W-:Y:S01]  /*0420*/  STS [R21+0x140], R10 ;  /* 0x0001400a15007388 */ /* 0x000fe20000000800 */
[----:B---3--:R-:W-:-:S03]  /*0430*/  LOP3.LUT R7, R16, 0x200, RZ, 0xfc, !PT ;  /* 0x0000020010077812 */ /* 0x008fc600078efcff */
[----:B------:R-:W-:Y:S01]  /*0440*/  STS [R20+0x1c0], R11 ;  /* 0x0001c00b14007388 */ /* 0x000fe20000000800 */
[----:B------:R-:W-:Y:S01]  /*0450*/  LEA.HI R7, R7, R16, RZ, 0x1b ;  /* 0x0000001007077211 */ /* 0x000fe200078fd8ff */
[----:B------:R-:W-:Y:S03]  /*0460*/  BAR.SYNC.DEFER_BLOCKING 0x0 ;  /* 0x0000000000007b1d */ /* 0x000fe60000010000 */
[----:B------:R-:W-:Y:S01]  /*0470*/  LEA R7, R7, UR4, 0x2 ;  /* 0x0000000407077c11 */ /* 0x000fe2000f8e10ff */
[----:B-1----:R-:W-:Y:S02]  /*0480*/  IMAD.WIDE R2, R3, 0x4, R4 ;  /* 0x0000000403027825 */ /* 0x002fe400078e0204 */
[----:B------:R-:W-:Y:S04]  /*0490*/  LDS R12, [R22] ;  /* 0x00000000160c7984 */ /* 0x000fe80000000800 */
[----:B------:R-:W-:Y:S04]  /*04a0*/  LDS R13, [R22+0x4] ;  /* 0x00000400160d7984 */ /* 0x000fe80000000800 */
[----:B------:R-:W-:Y:S04]  /*04b0*/  LDS R14, [R22+0x8] ;  /* 0x00000800160e7984 */ /* 0x000fe80000000800 */
[----:B------:R-:W1:Y:S04]  /*04c0*/  LDS R15, [R22+0xc] ;  /* 0x00000c00160f7984 */ /* 0x000e680000000800 */
[----:B-1----:R1:W-:Y:S01]  /*04d0*/  @!P1 STG.E.128 desc[UR6][R2.64], R12 ;  /* 0x0000000c02009986 */ /* 0x0023e2000c101d06 */
[----:B------:R-:W-:Y:S05]  /*04e0*/  @P0 EXIT ;  /* 0x000000000000094d */ /* 0x000fea0003800000 */
[----:B------:R-:W-:Y:S01]  /*04f0*/  LDS R8, [R7+0x800] ;  /* 0x0008000007087984 */ /* 0x000fe20000000800 */
[----:B------:R-:W-:-:S03]  /*0500*/  IMAD R17, R0, 0x1000, R17 ;  /* 0x0000100000117824 */ /* 0x000fc600078e0211 */
[----:B------:R-:W-:Y:S01]  /*0510*/  LDS R9, [R7+0x804] ;  /* 0x0008040007097984 */ /* 0x000fe20000000800 */
[----:B------:R-:W-:-:S03]  /*0520*/  IMAD.WIDE R4, R17, 0x4, R4 ;  /* 0x0000000411047825 */ /* 0x000fc600078e0204 */
[----:B------:R-:W-:Y:S04]  /*0530*/  LDS R10, [R7+0x808] ;  /* 0x00080800070a7984 */ /* 0x000fe80000000800 */
[----:B------:R-:W0:Y:S04]  /*0540*/  LDS R11, [R7+0x80c] ;  /* 0x00080c00070b7984 */ /* 0x000e280000000800 */
[----:B0-----:R-:W-:Y:S01]  /*0550*/  STG.E.128 desc[UR6][R4.64], R8 ;  /* 0x0000000804007986 */ /* 0x001fe2000c101d06 */
[----:B------:R-:W-:Y:S05]  /*0560*/  EXIT ;  /* 0x000000000000794d */ /* 0x000fea0003800000 */
.L_x_0:
[----:B------:R-:W-:-:S00]  /*0570*/  BRA `(.L_x_0) ;  /* 0xfffffffc00fc7947 */ /* 0x000fc0000383ffff */
[----:B------:R-:W-:-:S00]  /*0580*/  NOP ;  /* 0x0000000000007918 */ /* 0x000fc00000000000 */
[----:B------:R-:W-:-:S00]  /*0590*/  NOP ;  /* 0x0000000000007918 */ /* 0x000fc00000000000 */
[----:B------:R-:W-:-:S00]  /*05a0*/  NOP ;  /* 0x0000000000007918 */ /* 0x000fc00000000000 */
[----:B------:R-:W-:-:S00]  /*05b0*/  NOP ;  /* 0x0000000000007918 */ /* 0x000fc00000000000 */
[----:B------:R-:W-:-:S00]  /*05c0*/  NOP ;  /* 0x0000000000007918 */ /* 0x000fc00000000000 */
[----:B------:R-:W-:-:S00]  /*05d0*/  NOP ;  /* 0x0000000000007918 */ /* 0x000fc00000000000 */
[----:B------:R-:W-:-:S00]  /*05e0*/  NOP ;  /* 0x0000000000007918 */ /* 0x000fc00000000000 */
[----:B------:R-:W-:-:S00]  /*05f0*/  NOP ;  /* 0x0000000000007918 */ /* 0x000fc00000000000 */
.L_x_1:


//--------------------- .nv.shared.triton_poi_fused_clone_2 --------------------------
	.section	.nv.shared.triton_poi_fused_clone_2,"aw",@nobits
	.sectionflags	@""
	.align	16
	.zero		1024


//--------------------- .nv.constant0.triton_poi_fused_clone_2 --------------------------
	.section	.nv.constant0.triton_poi_fused_clone_2,"a",@progbits
	.sectionflags	@""
	.align	4
.nv.constant0.triton_poi_fused_clone_2:
	.zero		552
